//
// Generated by NVIDIA NVVM Compiler
//
// Compiler Build ID: CL-36424714
// Cuda compilation tools, release 13.0, V13.0.88
// Based on NVVM 20.0.0
//

.version 9.0
.target sm_100
.address_size 64

	// .globl	_Z18fill_with_constantIaEvPT_S0_

.visible .entry _Z18fill_with_constantIaEvPT_S0_(
	.param .u64 .ptr .align 1 _Z18fill_with_constantIaEvPT_S0__param_0,
	.param .u8 _Z18fill_with_constantIaEvPT_S0__param_1
)
{
	.reg .b16 	%rs<2>;
	.reg .b32 	%r<5>;
	.reg .b64 	%rd<5>;

	ld.param.u64 	%rd1, [_Z18fill_with_constantIaEvPT_S0__param_0];
	ld.param.s8 	%rs1, [_Z18fill_with_constantIaEvPT_S0__param_1];
	cvta.to.global.u64 	%rd2, %rd1;
	mov.u32 	%r1, %tid.x;
	mov.u32 	%r2, %ctaid.x;
	mov.u32 	%r3, %ntid.x;
	mad.lo.s32 	%r4, %r2, %r3, %r1;
	cvt.s64.s32 	%rd3, %r4;
	add.s64 	%rd4, %rd2, %rd3;
	st.global.u8 	[%rd4], %rs1;
	ret;

}


// ===== COMPILED SASS (sm_100) =====

	.target	sm_100

	.elftype	@"ET_EXEC"


//--------------------- .note.nv.tkinfo           --------------------------
	.section	.note.nv.tkinfo,"",@"SHT_NOTE"
	.sectionflags	@"SHF_NOTE_NV_TKINFO"
	.tkinfo
        /*0018*/ 	.word	0x00000002
        /*0030*/ 	.string	""
        /*0030*/ 	.string	"ptxas"
        /*0030*/ 	.string	"Cuda compilation tools, release 13.0, V13.0.88"
        /*0030*/ 	.string	"Build cuda_13.0.r13.0/compiler.36424714_0"
        /*0030*/ 	.string	"-arch sm_100 -m 64 "



//--------------------- .note.nv.cuinfo           --------------------------
	.section	.note.nv.cuinfo,"",@"SHT_NOTE"
	.sectionflags	@"SHF_NOTE_NV_CUINFO"
        /*0018*/ 	.short	0x0002
        /*001a*/ 	.short	0x0064
        /*001c*/ 	.short	0x0082
	.zero		2


//--------------------- .nv.info                  --------------------------
	.section	.nv.info,"",@"SHT_CUDA_INFO"
	.align	4


	//----- nvinfo : EIATTR_REGCOUNT
	.align		4
        /*0000*/ 	.byte	0x04, 0x2f
        /*0002*/ 	.short	(.L_1 - .L_0)
	.align		4
.L_0:
        /*0004*/ 	.word	index@(_Z18fill_with_constantIaEvPT_S0_)
        /*0008*/ 	.word	0x00000008


	//----- nvinfo : EIATTR_FRAME_SIZE
	.align		4
.L_1:
        /*000c*/ 	.byte	0x04, 0x11
        /*000e*/ 	.short	(.L_3 - .L_2)
	.align		4
.L_2:
        /*0010*/ 	.word	index@(_Z18fill_with_constantIaEvPT_S0_)
        /*0014*/ 	.word	0x00000000


	//----- nvinfo : EIATTR_MIN_STACK_SIZE
	.align		4
.L_3:
        /*0018*/ 	.byte	0x04, 0x12
        /*001a*/ 	.short	(.L_5 - .L_4)
	.align		4
.L_4:
        /*001c*/ 	.word	index@(_Z18fill_with_constantIaEvPT_S0_)
        /*0020*/ 	.word	0x00000000
.L_5:


//--------------------- .nv.compat                --------------------------
	.section	.nv.compat,"",@"SHT_CUDA_COMPAT_INFO"
	.align	4
        /*0000*/ 	.byte	0x02, 0x09, 0x00, 0x00, 0x02, 0x02, 0x01, 0x00, 0x02, 0x05, 0x05, 0x00, 0x03, 0x07, 0x01, 0x01
        /*0010*/ 	.byte	0x02, 0x03, 0x00, 0x00, 0x02, 0x06, 0x01, 0x00, 0x04, 0x0b, 0x08, 0x00, 0x09, 0x00, 0x00, 0x00
        /*0020*/ 	.byte	0x00, 0x00, 0x00, 0x00


//--------------------- .nv.info._Z18fill_with_constantIaEvPT_S0_ --------------------------
	.section	.nv.info._Z18fill_with_constantIaEvPT_S0_,"",@"SHT_CUDA_INFO"
	.sectionflags	@""
	.align	4


	//----- nvinfo : EIATTR_CUDA_API_VERSION
	.align		4
        /*0000*/ 	.byte	0x04, 0x37
        /*0002*/ 	.short	(.L_7 - .L_6)
.L_6:
        /*0004*/ 	.word	0x00000082


	//----- nvinfo : EIATTR_KPARAM_INFO
	.align		4
.L_7:
        /*0008*/ 	.byte	0x04, 0x17
        /*000a*/ 	.short	(.L_9 - .L_8)
.L_8:
        /*000c*/ 	.word	0x00000000
        /*0010*/ 	.short	0x0001
        /*0012*/ 	.short	0x0008
        /*0014*/ 	.byte	0x00, 0xf0, 0x05, 0x00


	//----- nvinfo : EIATTR_KPARAM_INFO
	.align		4
.L_9:
        /*0018*/ 	.byte	0x04, 0x17
        /*001a*/ 	.short	(.L_11 - .L_10)
.L_10:
        /*001c*/ 	.word	0x00000000
        /*0020*/ 	.short	0x0000
        /*0022*/ 	.short	0x0000
        /*0024*/ 	.byte	0x00, 0xf5, 0x21, 0x00


	//----- nvinfo : EIATTR_SPARSE_MMA_MASK
	.align		4
.L_11:
        /*0028*/ 	.byte	0x03, 0x50
        /*002a*/ 	.short	0x0000


	//----- nvinfo : EIATTR_MAXREG_COUNT
	.align		4
        /*002c*/ 	.byte	0x03, 0x1b
        /*002e*/ 	.short	0x00ff


	//----- nvinfo : EIATTR_MERCURY_ISA_VERSION
	.align		4
        /*0030*/ 	.byte	0x03, 0x5f
        /*0032*/ 	.short	0x0101


	//----- nvinfo : EIATTR_VRC_CTA_INIT_COUNT
	.align		4
        /*0034*/ 	.byte	0x02, 0x4a
	.zero		1
	.zero		1


	//----- nvinfo : EIATTR_EXIT_INSTR_OFFSETS
	.align		4
        /*0038*/ 	.byte	0x04, 0x1c
        /*003a*/ 	.short	(.L_13 - .L_12)


	//   ....[0]....
.L_12:
        /*003c*/ 	.word	0x000000d0


	//----- nvinfo : EIATTR_CBANK_PARAM_SIZE
	.align		4
.L_13:
        /*0040*/ 	.byte	0x03, 0x19
        /*0042*/ 	.short	0x0009


	//----- nvinfo : EIATTR_PARAM_CBANK
	.align		4
        /*0044*/ 	.byte	0x04, 0x0a
        /*0046*/ 	.short	(.L_15 - .L_14)
	.align		4
.L_14:
        /*0048*/ 	.word	index@(.nv.constant0._Z18fill_with_constantIaEvPT_S0_)
        /*004c*/ 	.short	0x0380
        /*004e*/ 	.short	0x0009


	//----- nvinfo : EIATTR_SW_WAR
	.align		4
.L_15:
        /*0050*/ 	.byte	0x04, 0x36
        /*0052*/ 	.short	(.L_17 - .L_16)
.L_16:
        /*0054*/ 	.word	0x00000008
.L_17:


//--------------------- .nv.callgraph             --------------------------
	.section	.nv.callgraph,"",@"SHT_CUDA_CALLGRAPH"
	.align	4
	.sectionentsize	8
	.align		4
        /*0000*/ 	.word	0x00000000
	.align		4
        /*0004*/ 	.word	0xffffffff
	.align		4
        /*0008*/ 	.word	0x00000000
	.align		4
        /*000c*/ 	.word	0xfffffffe
	.align		4
        /*0010*/ 	.word	0x00000000
	.align		4
        /*0014*/ 	.word	0xfffffffd
	.align		4
        /*0018*/ 	.word	0x00000000
	.align		4
        /*001c*/ 	.word	0xfffffffc


//--------------------- .text._Z18fill_with_constantIaEvPT_S0_ --------------------------
	.section	.text._Z18fill_with_constantIaEvPT_S0_,"ax",@progbits
	.align	128
        .global         _Z18fill_with_constantIaEvPT_S0_
        .type           _Z18fill_with_constantIaEvPT_S0_,@function
        .size           _Z18fill_with_constantIaEvPT_S0_,(.L_x_1 - _Z18fill_with_constantIaEvPT_S0_)
        .other          _Z18fill_with_constantIaEvPT_S0_,@"STO_CUDA_ENTRY STV_DEFAULT"
_Z18fill_with_constantIaEvPT_S0_:
.text._Z18fill_with_constantIaEvPT_S0_:
[----:B------:R-:W-:Y:S01]  /*0000*/  LDC R1, c[0x0][0x37c] ;  /* 0x0000df00ff017b82 */ /* 0x000fe20000000800 */
[----:B------:R-:W0:Y:S07]  /*0010*/  S2R R0, SR_TID.X ;  /* 0x0000000000007919 */ /* 0x000e2e0000002100 */
[----:B------:R-:W0:Y:S01]  /*0020*/  S2UR UR6, SR_CTAID.X ;  /* 0x00000000000679c3 */ /* 0x000e220000002500 */
[----:B------:R-:W1:Y:S01]  /*0030*/  LDCU.64 UR8, c[0x0][0x380] ;  /* 0x00007000ff0877ac */ /* 0x000e620008000a00 */
[----:B------:R-:W2:Y:S06]  /*0040*/  LDCU.64 UR4, c[0x0][0x358] ;  /* 0x00006b00ff0477ac */ /* 0x000eac0008000a00 */
[----:B------:R-:W0:Y:S08]  /*0050*/  LDC R3, c[0x0][0x360] ;  /* 0x0000d800ff037b82 */ /* 0x000e300000000800 */
[----:B------:R-:W3:Y:S01]  /*0060*/  LDC.U8 R4, c[0x0][0x388] ;  /* 0x0000e200ff047b82 */ /* 0x000ee20000000000 */
[----:B0-----:R-:W-:-:S05]  /*0070*/  IMAD R0, R3, UR6, R0 ;  /* 0x0000000603007c24 */ /* 0x001fca000f8e0200 */
[----:B-1----:R-:W-:Y:S02]  /*0080*/  IADD3 R2, P0, PT, R0, UR8, RZ ;  /* 0x0000000800027c10 */ /* 0x002fe4000ff1e0ff */
[----:B---3--:R-:W-:Y:S02]  /*0090*/  PRMT R4, R4, 0x8880, RZ ;  /* 0x0000888004047816 */ /* 0x008fe400000000ff */
[----:B------:R-:W-:Y:S02]  /*00a0*/  LEA.HI.X.SX32 R3, R0, UR9, 0x1, P0 ;  /* 0x0000000900037c11 */ /* 0x000fe400080f0eff */
[----:B------:R-:W-:-:S05]  /*00b0*/  PRMT R5, R4, 0x7710, RZ ;  /* 0x0000771004057816 */ /* 0x000fca00000000ff */
[----:B--2---:R-:W-:Y:S01]  /*00c0*/  STG.E.U8 desc[UR4][R2.64], R5 ;  /* 0x0000000502007986 */ /* 0x004fe2000c101104 */
[----:B------:R-:W-:Y:S05]  /*00d0*/  EXIT ;  /* 0x000000000000794d */ /* 0x000fea0003800000 */
.L_x_0:
[----:B------:R-:W-:-:S00]  /*00e0*/  BRA `(.L_x_0) ;  /* 0xfffffffc00fc7947 */ /* 0x000fc0000383ffff */
[----:B------:R-:W-:-:S00]  /*00f0*/  NOP ;  /* 0x0000000000007918 */ /* 0x000fc00000000000 */
        /* <DEDUP_REMOVED lines=8> */
.L_x_1:


//--------------------- .nv.shared.reserved.0     --------------------------
	.section	.nv.shared.reserved.0,"aw",@nobits
	.weak		__nv_reservedSMEM_offset_0_alias
	.size		__nv_reservedSMEM_offset_0_alias, 0, 64
	.other		__nv_reservedSMEM_offset_0_alias,@"STO_CUDA_RESERVED_SHARED STV_DEFAULT"
__nv_reservedSMEM_offset_0_alias:
	.zero		0
	.zero		64


//--------------------- .nv.constant0._Z18fill_with_constantIaEvPT_S0_ --------------------------
	.section	.nv.constant0._Z18fill_with_constantIaEvPT_S0_,"a",@progbits
	.sectionflags	@""
	.align	4
.nv.constant0._Z18fill_with_constantIaEvPT_S0_:
	.zero		905


//--------------------- SYMBOLS --------------------------

	.type		.nv.reservedSmem.offset0,@object
	.size		.nv.reservedSmem.offset0,0x4
